//
// Generated by NVIDIA NVVM Compiler
//
// Compiler Build ID: CL-36424714
// Cuda compilation tools, release 13.0, V13.0.88
// Based on NVVM 20.0.0
//

.version 9.0
.target sm_100
.address_size 64

	// .globl	bitonic_sort

.visible .entry bitonic_sort(
	.param .u64 .ptr .align 1 bitonic_sort_param_0,
	.param .u32 bitonic_sort_param_1
)
{
	.reg .pred 	%p<9>;
	.reg .b32 	%r<30>;
	.reg .b64 	%rd<9>;

	ld.param.u64 	%rd5, [bitonic_sort_param_0];
	ld.param.u32 	%r11, [bitonic_sort_param_1];
	cvta.to.global.u64 	%rd1, %rd5;
	mov.u32 	%r12, %ctaid.x;
	mov.u32 	%r13, %ntid.x;
	mov.u32 	%r14, %tid.x;
	mad.lo.s32 	%r1, %r12, %r13, %r14;
	setp.lt.s32 	%p1, %r11, 2;
	@%p1 bra 	$L__BB0_12;
	mul.wide.s32 	%rd6, %r1, 4;
	add.s64 	%rd2, %rd1, %rd6;
	mov.b32 	%r28, 2;
$L__BB0_2:
	rem.s32 	%r3, %r1, %r28;
	shr.u32 	%r16, %r28, 1;
	setp.ge.s32 	%p2, %r3, %r16;
	@%p2 bra 	$L__BB0_5;
	add.s32 	%r17, %r28, %r1;
	sub.s32 	%r18, %r17, %r3;
	not.b32 	%r19, %r3;
	add.s32 	%r20, %r18, %r19;
	mul.wide.s32 	%rd7, %r20, 4;
	add.s64 	%rd3, %rd1, %rd7;
	ld.global.u32 	%r4, [%rd2];
	ld.global.u32 	%r5, [%rd3];
	setp.ge.s32 	%p3, %r5, %r4;
	@%p3 bra 	$L__BB0_5;
	atom.global.exch.b32 	%r21, [%rd3], %r4;
	atom.global.exch.b32 	%r22, [%rd2], %r5;
$L__BB0_5:
	bar.sync 	0;
	setp.lt.u32 	%p4, %r28, 4;
	@%p4 bra 	$L__BB0_11;
	mov.u32 	%r29, %r28;
$L__BB0_7:
	mov.u32 	%r6, %r29;
	shr.u32 	%r29, %r6, 1;
	rem.s32 	%r23, %r1, %r29;
	shr.u32 	%r24, %r6, 2;
	setp.ge.s32 	%p5, %r23, %r24;
	@%p5 bra 	$L__BB0_10;
	and.b32  	%r25, %r6, -4;
	cvt.u64.u32 	%rd8, %r25;
	add.s64 	%rd4, %rd2, %rd8;
	ld.global.u32 	%r8, [%rd2];
	ld.global.u32 	%r9, [%rd4];
	setp.ge.s32 	%p6, %r9, %r8;
	@%p6 bra 	$L__BB0_10;
	atom.global.exch.b32 	%r26, [%rd4], %r8;
	atom.global.exch.b32 	%r27, [%rd2], %r9;
$L__BB0_10:
	bar.sync 	0;
	setp.gt.u32 	%p7, %r6, 7;
	@%p7 bra 	$L__BB0_7;
$L__BB0_11:
	bar.sync 	0;
	shl.b32 	%r28, %r28, 1;
	setp.le.s32 	%p8, %r28, %r11;
	@%p8 bra 	$L__BB0_2;
$L__BB0_12:
	ret;

}
	// .globl	bitonic_merge
.visible .entry bitonic_merge(
	.param .u64 .ptr .align 1 bitonic_merge_param_0,
	.param .u32 bitonic_merge_param_1
)
{
	.reg .pred 	%p<3>;
	.reg .b32 	%r<14>;
	.reg .b64 	%rd<7>;

	ld.param.u64 	%rd3, [bitonic_merge_param_0];
	ld.param.u32 	%r5, [bitonic_merge_param_1];
	mov.u32 	%r6, %ctaid.x;
	mov.u32 	%r7, %ntid.x;
	mov.u32 	%r8, %tid.x;
	mad.lo.s32 	%r1, %r6, %r7, %r8;
	rem.s32 	%r9, %r1, %r5;
	shr.u32 	%r10, %r5, 31;
	add.s32 	%r11, %r5, %r10;
	shr.s32 	%r2, %r11, 1;
	setp.ge.s32 	%p1, %r9, %r2;
	@%p1 bra 	$L__BB1_3;
	cvta.to.global.u64 	%rd4, %rd3;
	mul.wide.s32 	%rd5, %r1, 4;
	add.s64 	%rd1, %rd4, %rd5;
	mul.wide.s32 	%rd6, %r2, 4;
	add.s64 	%rd2, %rd1, %rd6;
	ld.global.u32 	%r3, [%rd1];
	ld.global.u32 	%r4, [%rd2];
	setp.ge.s32 	%p2, %r4, %r3;
	@%p2 bra 	$L__BB1_3;
	atom.global.exch.b32 	%r12, [%rd2], %r3;
	atom.global.exch.b32 	%r13, [%rd1], %r4;
$L__BB1_3:
	ret;

}
	// .globl	bitonic_triangle_merge
.visible .entry bitonic_triangle_merge(
	.param .u64 .ptr .align 1 bitonic_triangle_merge_param_0,
	.param .u32 bitonic_triangle_merge_param_1
)
{
	.reg .pred 	%p<3>;
	.reg .b32 	%r<18>;
	.reg .b64 	%rd<7>;

	ld.param.u64 	%rd3, [bitonic_triangle_merge_param_0];
	ld.param.u32 	%r5, [bitonic_triangle_merge_param_1];
	mov.u32 	%r6, %ctaid.x;
	mov.u32 	%r7, %ntid.x;
	mov.u32 	%r8, %tid.x;
	mad.lo.s32 	%r1, %r6, %r7, %r8;
	rem.s32 	%r9, %r1, %r5;
	not.b32 	%r10, %r9;
	add.s32 	%r11, %r5, %r1;
	sub.s32 	%r12, %r11, %r9;
	add.s32 	%r2, %r12, %r10;
	shr.u32 	%r13, %r5, 31;
	add.s32 	%r14, %r5, %r13;
	shr.s32 	%r15, %r14, 1;
	setp.ge.s32 	%p1, %r9, %r15;
	@%p1 bra 	$L__BB2_3;
	cvta.to.global.u64 	%rd4, %rd3;
	mul.wide.s32 	%rd5, %r1, 4;
	add.s64 	%rd1, %rd4, %rd5;
	mul.wide.s32 	%rd6, %r2, 4;
	add.s64 	%rd2, %rd4, %rd6;
	ld.global.u32 	%r3, [%rd1];
	ld.global.u32 	%r4, [%rd2];
	setp.ge.s32 	%p2, %r4, %r3;
	@%p2 bra 	$L__BB2_3;
	atom.global.exch.b32 	%r16, [%rd2], %r3;
	atom.global.exch.b32 	%r17, [%rd1], %r4;
$L__BB2_3:
	ret;

}


// ===== COMPILED SASS (sm_100) =====

	.target	sm_100

	.elftype	@"ET_EXEC"


//--------------------- .note.nv.tkinfo           --------------------------
	.section	.note.nv.tkinfo,"",@"SHT_NOTE"
	.sectionflags	@"SHF_NOTE_NV_TKINFO"
	.tkinfo
        /*0018*/ 	.word	0x00000002
        /*0030*/ 	.string	""
        /*0030*/ 	.string	"ptxas"
        /*0030*/ 	.string	"Cuda compilation tools, release 13.0, V13.0.88"
        /*0030*/ 	.string	"Build cuda_13.0.r13.0/compiler.36424714_0"
        /*0030*/ 	.string	"-arch sm_100 -m 64 "



//--------------------- .note.nv.cuinfo           --------------------------
	.section	.note.nv.cuinfo,"",@"SHT_NOTE"
	.sectionflags	@"SHF_NOTE_NV_CUINFO"
        /*0018*/ 	.short	0x0002
        /*001a*/ 	.short	0x0064
        /*001c*/ 	.short	0x0082
	.zero		2


//--------------------- .nv.info                  --------------------------
	.section	.nv.info,"",@"SHT_CUDA_INFO"
	.align	4


	//----- nvinfo : EIATTR_REGCOUNT
	.align		4
        /*0000*/ 	.byte	0x04, 0x2f
        /*0002*/ 	.short	(.L_1 - .L_0)
	.align		4
.L_0:
        /*0004*/ 	.word	index@(bitonic_sort)
        /*0008*/ 	.word	0x00000011


	//----- nvinfo : EIATTR_FRAME_SIZE
	.align		4
.L_1:
        /*000c*/ 	.byte	0x04, 0x11
        /*000e*/ 	.short	(.L_3 - .L_2)
	.align		4
.L_2:
        /*0010*/ 	.word	index@(bitonic_sort)
        /*0014*/ 	.word	0x00000000


	//----- nvinfo : EIATTR_REGCOUNT
	.align		4
.L_3:
        /*0018*/ 	.byte	0x04, 0x2f
        /*001a*/ 	.short	(.L_5 - .L_4)
	.align		4
.L_4:
        /*001c*/ 	.word	index@(bitonic_merge)
        /*0020*/ 	.word	0x0000000c


	//----- nvinfo : EIATTR_FRAME_SIZE
	.align		4
.L_5:
        /*0024*/ 	.byte	0x04, 0x11
        /*0026*/ 	.short	(.L_7 - .L_6)
	.align		4
.L_6:
        /*0028*/ 	.word	index@(bitonic_merge)
        /*002c*/ 	.word	0x00000000


	//----- nvinfo : EIATTR_REGCOUNT
	.align		4
.L_7:
        /*0030*/ 	.byte	0x04, 0x2f
        /*0032*/ 	.short	(.L_9 - .L_8)
	.align		4
.L_8:
        /*0034*/ 	.word	index@(bitonic_triangle_merge)
        /*0038*/ 	.word	0x0000000c


	//----- nvinfo : EIATTR_FRAME_SIZE
	.align		4
.L_9:
        /*003c*/ 	.byte	0x04, 0x11
        /*003e*/ 	.short	(.L_11 - .L_10)
	.align		4
.L_10:
        /*0040*/ 	.word	index@(bitonic_triangle_merge)
        /*0044*/ 	.word	0x00000000


	//----- nvinfo : EIATTR_MIN_STACK_SIZE
	.align		4
.L_11:
        /*0048*/ 	.byte	0x04, 0x12
        /*004a*/ 	.short	(.L_13 - .L_12)
	.align		4
.L_12:
        /*004c*/ 	.word	index@(bitonic_triangle_merge)
        /*0050*/ 	.word	0x00000000


	//----- nvinfo : EIATTR_MIN_STACK_SIZE
	.align		4
.L_13:
        /*0054*/ 	.byte	0x04, 0x12
        /*0056*/ 	.short	(.L_15 - .L_14)
	.align		4
.L_14:
        /*0058*/ 	.word	index@(bitonic_merge)
        /*005c*/ 	.word	0x00000000


	//----- nvinfo : EIATTR_MIN_STACK_SIZE
	.align		4
.L_15:
        /*0060*/ 	.byte	0x04, 0x12
        /*0062*/ 	.short	(.L_17 - .L_16)
	.align		4
.L_16:
        /*0064*/ 	.word	index@(bitonic_sort)
        /*0068*/ 	.word	0x00000000
.L_17:


//--------------------- .nv.compat                --------------------------
	.section	.nv.compat,"",@"SHT_CUDA_COMPAT_INFO"
	.align	4
        /*0000*/ 	.byte	0x02, 0x09, 0x00, 0x00, 0x02, 0x02, 0x01, 0x00, 0x02, 0x05, 0x05, 0x00, 0x03, 0x07, 0x01, 0x01
        /*0010*/ 	.byte	0x02, 0x03, 0x00, 0x00, 0x02, 0x06, 0x01, 0x00, 0x04, 0x0b, 0x08, 0x00, 0x09, 0x00, 0x00, 0x00
        /*0020*/ 	.byte	0x00, 0x00, 0x00, 0x00


//--------------------- .nv.info.bitonic_triangle_merge --------------------------
	.section	.nv.info.bitonic_triangle_merge,"",@"SHT_CUDA_INFO"
	.sectionflags	@""
	.align	4


	//----- nvinfo : EIATTR_CUDA_API_VERSION
	.align		4
        /*0000*/ 	.byte	0x04, 0x37
        /*0002*/ 	.short	(.L_19 - .L_18)
.L_18:
        /*0004*/ 	.word	0x00000082


	//----- nvinfo : EIATTR_KPARAM_INFO
	.align		4
.L_19:
        /*0008*/ 	.byte	0x04, 0x17
        /*000a*/ 	.short	(.L_21 - .L_20)
.L_20:
        /*000c*/ 	.word	0x00000000
        /*0010*/ 	.short	0x0001
        /*0012*/ 	.short	0x0008
        /*0014*/ 	.byte	0x00, 0xf0, 0x11, 0x00


	//----- nvinfo : EIATTR_KPARAM_INFO
	.align		4
.L_21:
        /*0018*/ 	.byte	0x04, 0x17
        /*001a*/ 	.short	(.L_23 - .L_22)
.L_22:
        /*001c*/ 	.word	0x00000000
        /*0020*/ 	.short	0x0000
        /*0022*/ 	.short	0x0000
        /*0024*/ 	.byte	0x00, 0xf5, 0x21, 0x00


	//----- nvinfo : EIATTR_SPARSE_MMA_MASK
	.align		4
.L_23:
        /*0028*/ 	.byte	0x03, 0x50
        /*002a*/ 	.short	0x0000


	//----- nvinfo : EIATTR_MAXREG_COUNT
	.align		4
        /*002c*/ 	.byte	0x03, 0x1b
        /*002e*/ 	.short	0x00ff


	//----- nvinfo : EIATTR_MERCURY_ISA_VERSION
	.align		4
        /*0030*/ 	.byte	0x03, 0x5f
        /*0032*/ 	.short	0x0101


	//----- nvinfo : EIATTR_VRC_CTA_INIT_COUNT
	.align		4
        /*0034*/ 	.byte	0x02, 0x4a
	.zero		1
	.zero		1


	//----- nvinfo : EIATTR_EXIT_INSTR_OFFSETS
	.align		4
        /*0038*/ 	.byte	0x04, 0x1c
        /*003a*/ 	.short	(.L_25 - .L_24)


	//   ....[0]....
.L_24:
        /*003c*/ 	.word	0x000001e0


	//   ....[1]....
        /*0040*/ 	.word	0x00000290


	//   ....[2]....
        /*0044*/ 	.word	0x000002c0


	//----- nvinfo : EIATTR_CBANK_PARAM_SIZE
	.align		4
.L_25:
        /*0048*/ 	.byte	0x03, 0x19
        /*004a*/ 	.short	0x000c


	//----- nvinfo : EIATTR_PARAM_CBANK
	.align		4
        /*004c*/ 	.byte	0x04, 0x0a
        /*004e*/ 	.short	(.L_27 - .L_26)
	.align		4
.L_26:
        /*0050*/ 	.word	index@(.nv.constant0.bitonic_triangle_merge)
        /*0054*/ 	.short	0x0380
        /*0056*/ 	.short	0x000c


	//----- nvinfo : EIATTR_SW_WAR
	.align		4
.L_27:
        /*0058*/ 	.byte	0x04, 0x36
        /*005a*/ 	.short	(.L_29 - .L_28)
.L_28:
        /*005c*/ 	.word	0x00000008
.L_29:


//--------------------- .nv.info.bitonic_merge    --------------------------
	.section	.nv.info.bitonic_merge,"",@"SHT_CUDA_INFO"
	.sectionflags	@""
	.align	4


	//----- nvinfo : EIATTR_CUDA_API_VERSION
	.align		4
        /*0000*/ 	.byte	0x04, 0x37
        /*0002*/ 	.short	(.L_31 - .L_30)
.L_30:
        /*0004*/ 	.word	0x00000082


	//----- nvinfo : EIATTR_KPARAM_INFO
	.align		4
.L_31:
        /*0008*/ 	.byte	0x04, 0x17
        /*000a*/ 	.short	(.L_33 - .L_32)
.L_32:
        /*000c*/ 	.word	0x00000000
        /*0010*/ 	.short	0x0001
        /*0012*/ 	.short	0x0008
        /*0014*/ 	.byte	0x00, 0xf0, 0x11, 0x00


	//----- nvinfo : EIATTR_KPARAM_INFO
	.align		4
.L_33:
        /*0018*/ 	.byte	0x04, 0x17
        /*001a*/ 	.short	(.L_35 - .L_34)
.L_34:
        /*001c*/ 	.word	0x00000000
        /*0020*/ 	.short	0x0000
        /*0022*/ 	.short	0x0000
        /*0024*/ 	.byte	0x00, 0xf5, 0x21, 0x00


	//----- nvinfo : EIATTR_SPARSE_MMA_MASK
	.align		4
.L_35:
        /*0028*/ 	.byte	0x03, 0x50
        /*002a*/ 	.short	0x0000


	//----- nvinfo : EIATTR_MAXREG_COUNT
	.align		4
        /*002c*/ 	.byte	0x03, 0x1b
        /*002e*/ 	.short	0x00ff


	//----- nvinfo : EIATTR_MERCURY_ISA_VERSION
	.align		4
        /*0030*/ 	.byte	0x03, 0x5f
        /*0032*/ 	.short	0x0101


	//----- nvinfo : EIATTR_VRC_CTA_INIT_COUNT
	.align		4
        /*0034*/ 	.byte	0x02, 0x4a
	.zero		1
	.zero		1


	//----- nvinfo : EIATTR_EXIT_INSTR_OFFSETS
	.align		4
        /*0038*/ 	.byte	0x04, 0x1c
        /*003a*/ 	.short	(.L_37 - .L_36)


	//   ....[0]....
.L_36:
        /*003c*/ 	.word	0x000001e0


	//   ....[1]....
        /*0040*/ 	.word	0x00000260


	//   ....[2]....
        /*0044*/ 	.word	0x00000290


	//----- nvinfo : EIATTR_CBANK_PARAM_SIZE
	.align		4
.L_37:
        /*0048*/ 	.byte	0x03, 0x19
        /*004a*/ 	.short	0x000c


	//----- nvinfo : EIATTR_PARAM_CBANK
	.align		4
        /*004c*/ 	.byte	0x04, 0x0a
        /*004e*/ 	.short	(.L_39 - .L_38)
	.align		4
.L_38:
        /*0050*/ 	.word	index@(.nv.constant0.bitonic_merge)
        /*0054*/ 	.short	0x0380
        /*0056*/ 	.short	0x000c


	//----- nvinfo : EIATTR_SW_WAR
	.align		4
.L_39:
        /*0058*/ 	.byte	0x04, 0x36
        /*005a*/ 	.short	(.L_41 - .L_40)
.L_40:
        /*005c*/ 	.word	0x00000008
.L_41:


//--------------------- .nv.info.bitonic_sort     --------------------------
	.section	.nv.info.bitonic_sort,"",@"SHT_CUDA_INFO"
	.sectionflags	@""
	.align	4


	//----- nvinfo : EIATTR_CUDA_API_VERSION
	.align		4
        /*0000*/ 	.byte	0x04, 0x37
        /*0002*/ 	.short	(.L_43 - .L_42)
.L_42:
        /*0004*/ 	.word	0x00000082


	//----- nvinfo : EIATTR_KPARAM_INFO
	.align		4
.L_43:
        /*0008*/ 	.byte	0x04, 0x17
        /*000a*/ 	.short	(.L_45 - .L_44)
.L_44:
        /*000c*/ 	.word	0x00000000
        /*0010*/ 	.short	0x0001
        /*0012*/ 	.short	0x0008
        /*0014*/ 	.byte	0x00, 0xf0, 0x11, 0x00


	//----- nvinfo : EIATTR_KPARAM_INFO
	.align		4
.L_45:
        /*0018*/ 	.byte	0x04, 0x17
        /*001a*/ 	.short	(.L_47 - .L_46)
.L_46:
        /*001c*/ 	.word	0x00000000
        /*0020*/ 	.short	0x0000
        /*0022*/ 	.short	0x0000
        /*0024*/ 	.byte	0x00, 0xf5, 0x21, 0x00


	//----- nvinfo : EIATTR_SPARSE_MMA_MASK
	.align		4
.L_47:
        /*0028*/ 	.byte	0x03, 0x50
        /*002a*/ 	.short	0x0000


	//----- nvinfo : EIATTR_MAXREG_COUNT
	.align		4
        /*002c*/ 	.byte	0x03, 0x1b
        /*002e*/ 	.short	0x00ff


	//----- nvinfo : EIATTR_NUM_BARRIERS
	.align		4
        /*0030*/ 	.byte	0x02, 0x4c
        /*0032*/ 	.byte	0x01
	.zero		1


	//----- nvinfo : EIATTR_MERCURY_ISA_VERSION
	.align		4
        /*0034*/ 	.byte	0x03, 0x5f
        /*0036*/ 	.short	0x0101


	//----- nvinfo : EIATTR_VRC_CTA_INIT_COUNT
	.align		4
        /*0038*/ 	.byte	0x02, 0x4a
	.zero		1
	.zero		1


	//----- nvinfo : EIATTR_EXIT_INSTR_OFFSETS
	.align		4
        /*003c*/ 	.byte	0x04, 0x1c
        /*003e*/ 	.short	(.L_49 - .L_48)


	//   ....[0]....
.L_48:
        /*0040*/ 	.word	0x00000060


	//   ....[1]....
        /*0044*/ 	.word	0x00000660


	//----- nvinfo : EIATTR_CRS_STACK_SIZE
	.align		4
.L_49:
        /*0048*/ 	.byte	0x04, 0x1e
        /*004a*/ 	.short	(.L_51 - .L_50)
.L_50:
        /*004c*/ 	.word	0x00000000


	//----- nvinfo : EIATTR_CBANK_PARAM_SIZE
	.align		4
.L_51:
        /*0050*/ 	.byte	0x03, 0x19
        /*0052*/ 	.short	0x000c


	//----- nvinfo : EIATTR_PARAM_CBANK
	.align		4
        /*0054*/ 	.byte	0x04, 0x0a
        /*0056*/ 	.short	(.L_53 - .L_52)
	.align		4
.L_52:
        /*0058*/ 	.word	index@(.nv.constant0.bitonic_sort)
        /*005c*/ 	.short	0x0380
        /*005e*/ 	.short	0x000c


	//----- nvinfo : EIATTR_SW_WAR
	.align		4
.L_53:
        /*0060*/ 	.byte	0x04, 0x36
        /*0062*/ 	.short	(.L_55 - .L_54)
.L_54:
        /*0064*/ 	.word	0x00000008
.L_55:


//--------------------- .nv.callgraph             --------------------------
	.section	.nv.callgraph,"",@"SHT_CUDA_CALLGRAPH"
	.align	4
	.sectionentsize	8
	.align		4
        /*0000*/ 	.word	0x00000000
	.align		4
        /*0004*/ 	.word	0xffffffff
	.align		4
        /*0008*/ 	.word	0x00000000
	.align		4
        /*000c*/ 	.word	0xfffffffe
	.align		4
        /*0010*/ 	.word	0x00000000
	.align		4
        /*0014*/ 	.word	0xfffffffd
	.align		4
        /*0018*/ 	.word	0x00000000
	.align		4
        /*001c*/ 	.word	0xfffffffc


//--------------------- .text.bitonic_triangle_merge --------------------------
	.section	.text.bitonic_triangle_merge,"ax",@progbits
	.align	128
        .global         bitonic_triangle_merge
        .type           bitonic_triangle_merge,@function
        .size           bitonic_triangle_merge,(.L_x_10 - bitonic_triangle_merge)
        .other          bitonic_triangle_merge,@"STO_CUDA_ENTRY STV_DEFAULT"
bitonic_triangle_merge:
.text.bitonic_triangle_merge:
[----:B------:R-:W-:Y:S08]  /*0000*/  LDC R1, c[0x0][0x37c] ;  /* 0x0000df00ff017b82 */ /* 0x000ff00000000800 */
[----:B------:R-:W0:Y:S01]  /*0010*/  LDC R6, c[0x0][0x388] ;  /* 0x0000e200ff067b82 */ /* 0x000e220000000800 */
[----:B------:R-:W1:Y:S07]  /*0020*/  S2R R4, SR_TID.X ;  /* 0x0000000000047919 */ /* 0x000e6e0000002100 */
[----:B------:R-:W1:Y:S08]  /*0030*/  S2UR UR4, SR_CTAID.X ;  /* 0x00000000000479c3 */ /* 0x000e700000002500 */
[----:B------:R-:W1:Y:S01]  /*0040*/  LDC R7, c[0x0][0x360] ;  /* 0x0000d800ff077b82 */ /* 0x000e620000000800 */
[----:B0-----:R-:W-:-:S04]  /*0050*/  IABS R5, R6 ;  /* 0x0000000600057213 */ /* 0x001fc80000000000 */
[----:B------:R-:W0:Y:S01]  /*0060*/  I2F.RP R0, R5 ;  /* 0x0000000500007306 */ /* 0x000e220000209400 */
[----:B-1----:R-:W-:-:S07]  /*0070*/  IMAD R7, R7, UR4, R4 ;  /* 0x0000000407077c24 */ /* 0x002fce000f8e0204 */
[----:B0-----:R-:W0:Y:S01]  /*0080*/  MUFU.RCP R0, R0 ;  /* 0x0000000000007308 */ /* 0x001e220000001000 */
[----:B------:R-:W-:Y:S01]  /*0090*/  ISETP.GE.AND P2, PT, R7, RZ, PT ;  /* 0x000000ff0700720c */ /* 0x000fe20003f46270 */
[----:B0-----:R-:W-:Y:S01]  /*00a0*/  VIADD R2, R0, 0xffffffe ;  /* 0x0ffffffe00027836 */ /* 0x001fe20000000000 */
[----:B------:R-:W-:-:S05]  /*00b0*/  IABS R0, R7 ;  /* 0x0000000700007213 */ /* 0x000fca0000000000 */
[----:B------:R0:W1:Y:S02]  /*00c0*/  F2I.FTZ.U32.TRUNC.NTZ R3, R2 ;  /* 0x0000000200037305 */ /* 0x000064000021f000 */
[----:B0-----:R-:W-:Y:S02]  /*00d0*/  IMAD.MOV.U32 R2, RZ, RZ, RZ ;  /* 0x000000ffff027224 */ /* 0x001fe400078e00ff */
[----:B-1----:R-:W-:-:S04]  /*00e0*/  IMAD.MOV R8, RZ, RZ, -R3 ;  /* 0x000000ffff087224 */ /* 0x002fc800078e0a03 */
[----:B------:R-:W-:-:S04]  /*00f0*/  IMAD R9, R8, R5, RZ ;  /* 0x0000000508097224 */ /* 0x000fc800078e02ff */
[----:B------:R-:W-:Y:S01]  /*0100*/  IMAD.HI.U32 R3, R3, R9, R2 ;  /* 0x0000000903037227 */ /* 0x000fe200078e0002 */
[----:B------:R-:W-:-:S05]  /*0110*/  LEA.HI R2, R6, R6, RZ, 0x1 ;  /* 0x0000000606027211 */ /* 0x000fca00078f08ff */
[----:B------:R-:W-:-:S04]  /*0120*/  IMAD.HI.U32 R3, R3, R0, RZ ;  /* 0x0000000003037227 */ /* 0x000fc800078e00ff */
[----:B------:R-:W-:-:S04]  /*0130*/  IMAD.MOV R3, RZ, RZ, -R3 ;  /* 0x000000ffff037224 */ /* 0x000fc800078e0a03 */
[----:B------:R-:W-:Y:S01]  /*0140*/  IMAD R0, R5, R3, R0 ;  /* 0x0000000305007224 */ /* 0x000fe200078e0200 */
[----:B------:R-:W-:-:S04]  /*0150*/  SHF.R.S32.HI R3, RZ, 0x1, R2 ;  /* 0x00000001ff037819 */ /* 0x000fc80000011402 */
[----:B------:R-:W-:-:S13]  /*0160*/  ISETP.GT.U32.AND P0, PT, R5, R0, PT ;  /* 0x000000000500720c */ /* 0x000fda0003f04070 */
[----:B------:R-:W-:Y:S02]  /*0170*/  @!P0 IADD3 R0, PT, PT, R0, -R5, RZ ;  /* 0x8000000500008210 */ /* 0x000fe40007ffe0ff */
[----:B------:R-:W-:Y:S02]  /*0180*/  ISETP.NE.AND P0, PT, R6, RZ, PT ;  /* 0x000000ff0600720c */ /* 0x000fe40003f05270 */
[----:B------:R-:W-:-:S13]  /*0190*/  ISETP.GT.U32.AND P1, PT, R5, R0, PT ;  /* 0x000000000500720c */ /* 0x000fda0003f24070 */
[----:B------:R-:W-:-:S04]  /*01a0*/  @!P1 IMAD.IADD R0, R0, 0x1, -R5 ;  /* 0x0000000100009824 */ /* 0x000fc800078e0a05 */
[----:B------:R-:W-:Y:S01]  /*01b0*/  @!P2 IMAD.MOV R0, RZ, RZ, -R0 ;  /* 0x000000ffff00a224 */ /* 0x000fe200078e0a00 */
[----:B------:R-:W-:-:S04]  /*01c0*/  @!P0 LOP3.LUT R0, RZ, R6, RZ, 0x33, !PT ;  /* 0x00000006ff008212 */ /* 0x000fc800078e33ff */
[----:B------:R-:W-:-:S13]  /*01d0*/  ISETP.GE.AND P0, PT, R0, R3, PT ;  /* 0x000000030000720c */ /* 0x000fda0003f06270 */
[----:B------:R-:W-:Y:S05]  /*01e0*/  @P0 EXIT ;  /* 0x000000000000094d */ /* 0x000fea0003800000 */
[----:B------:R-:W0:Y:S01]  /*01f0*/  LDC.64 R4, c[0x0][0x380] ;  /* 0x0000e000ff047b82 */ /* 0x000e220000000a00 */
[----:B------:R-:W1:Y:S01]  /*0200*/  LDCU.64 UR4, c[0x0][0x358] ;  /* 0x00006b00ff0477ac */ /* 0x000e620008000a00 */
[----:B------:R-:W-:Y:S02]  /*0210*/  IADD3 R3, PT, PT, -R0, R6, R7 ;  /* 0x0000000600037210 */ /* 0x000fe40007ffe107 */
[----:B------:R-:W-:-:S04]  /*0220*/  LOP3.LUT R0, RZ, R0, RZ, 0x33, !PT ;  /* 0x00000000ff007212 */ /* 0x000fc800078e33ff */
[----:B------:R-:W-:Y:S01]  /*0230*/  IADD3 R9, PT, PT, R0, R3, RZ ;  /* 0x0000000300097210 */ /* 0x000fe20007ffe0ff */
[----:B0-----:R-:W-:-:S04]  /*0240*/  IMAD.WIDE R2, R7, 0x4, R4 ;  /* 0x0000000407027825 */ /* 0x001fc800078e0204 */
[----:B------:R-:W-:Y:S01]  /*0250*/  IMAD.WIDE R4, R9, 0x4, R4 ;  /* 0x0000000409047825 */ /* 0x000fe200078e0204 */
[----:B-1----:R-:W2:Y:S04]  /*0260*/  LDG.E R7, desc[UR4][R2.64] ;  /* 0x0000000402077981 */ /* 0x002ea8000c1e1900 */
[----:B------:R-:W2:Y:S02]  /*0270*/  LDG.E R0, desc[UR4][R4.64] ;  /* 0x0000000404007981 */ /* 0x000ea4000c1e1900 */
[----:B--2---:R-:W-:-:S13]  /*0280*/  ISETP.GE.AND P0, PT, R0, R7, PT ;  /* 0x000000070000720c */ /* 0x004fda0003f06270 */
[----:B------:R-:W-:Y:S05]  /*0290*/  @P0 EXIT ;  /* 0x000000000000094d */ /* 0x000fea0003800000 */
[----:B------:R-:W-:Y:S04]  /*02a0*/  ATOMG.E.EXCH.STRONG.GPU PT, RZ, desc[UR4][R4.64], R7 ;  /* 0x8000000704ff79a8 */ /* 0x000fe8000c1ef104 */
[----:B------:R-:W-:Y:S01]  /*02b0*/  ATOMG.E.EXCH.STRONG.GPU PT, RZ, desc[UR4][R2.64], R0 ;  /* 0x8000000002ff79a8 */ /* 0x000fe2000c1ef104 */
[----:B------:R-:W-:Y:S05]  /*02c0*/  EXIT ;  /* 0x000000000000794d */ /* 0x000fea0003800000 */
.L_x_0:
[----:B------:R-:W-:-:S00]  /*02d0*/  BRA `(.L_x_0) ;  /* 0xfffffffc00fc7947 */ /* 0x000fc0000383ffff */
[----:B------:R-:W-:-:S00]  /*02e0*/  NOP ;  /* 0x0000000000007918 */ /* 0x000fc00000000000 */
        /* <DEDUP_REMOVED lines=9> */
.L_x_10:


//--------------------- .text.bitonic_merge       --------------------------
	.section	.text.bitonic_merge,"ax",@progbits
	.align	128
        .global         bitonic_merge
        .type           bitonic_merge,@function
        .size           bitonic_merge,(.L_x_11 - bitonic_merge)
        .other          bitonic_merge,@"STO_CUDA_ENTRY STV_DEFAULT"
bitonic_merge:
.text.bitonic_merge:
        /* <DEDUP_REMOVED lines=13> */
[----:B0-----:R-:W-:Y:S02]  /*00d0*/  HFMA2 R2, -RZ, RZ, 0, 0 ;  /* 0x00000000ff027431 */ /* 0x001fe400000001ff */
[----:B-1----:R-:W-:-:S04]  /*00e0*/  IMAD.MOV R6, RZ, RZ, -R3 ;  /* 0x000000ffff067224 */ /* 0x002fc800078e0a03 */
[----:B------:R-:W-:-:S04]  /*00f0*/  IMAD R9, R6, R7, RZ ;  /* 0x0000000706097224 */ /* 0x000fc800078e02ff */
[----:B------:R-:W-:Y:S01]  /*0100*/  IMAD.HI.U32 R3, R3, R9, R2 ;  /* 0x0000000903037227 */ /* 0x000fe200078e0002 */
[----:B------:R-:W-:-:S05]  /*0110*/  LEA.HI R2, R8, R8, RZ, 0x1 ;  /* 0x0000000808027211 */ /* 0x000fca00078f08ff */
[----:B------:R-:W-:-:S04]  /*0120*/  IMAD.HI.U32 R3, R3, R0, RZ ;  /* 0x0000000003037227 */ /* 0x000fc800078e00ff */
[----:B------:R-:W-:-:S04]  /*0130*/  IMAD.MOV R3, RZ, RZ, -R3 ;  /* 0x000000ffff037224 */ /* 0x000fc800078e0a03 */
[----:B------:R-:W-:-:S05]  /*0140*/  IMAD R0, R7, R3, R0 ;  /* 0x0000000307007224 */ /* 0x000fca00078e0200 */
[----:B------:R-:W-:-:S13]  /*0150*/  ISETP.GT.U32.AND P0, PT, R7, R0, PT ;  /* 0x000000000700720c */ /* 0x000fda0003f04070 */
[----:B------:R-:W-:Y:S02]  /*0160*/  @!P0 IADD3 R0, PT, PT, R0, -R7, RZ ;  /* 0x8000000700008210 */ /* 0x000fe40007ffe0ff */
[----:B------:R-:W-:Y:S02]  /*0170*/  ISETP.NE.AND P0, PT, R8, RZ, PT ;  /* 0x000000ff0800720c */ /* 0x000fe40003f05270 */
[----:B------:R-:W-:-:S13]  /*0180*/  ISETP.GT.U32.AND P1, PT, R7, R0, PT ;  /* 0x000000000700720c */ /* 0x000fda0003f24070 */
[----:B------:R-:W-:Y:S01]  /*0190*/  @!P1 IMAD.IADD R0, R0, 0x1, -R7 ;  /* 0x0000000100009824 */ /* 0x000fe200078e0a07 */
[----:B------:R-:W-:-:S04]  /*01a0*/  SHF.R.S32.HI R7, RZ, 0x1, R2 ;  /* 0x00000001ff077819 */ /* 0x000fc80000011402 */
[----:B------:R-:W-:Y:S02]  /*01b0*/  @!P2 IADD3 R0, PT, PT, -R0, RZ, RZ ;  /* 0x000000ff0000a210 */ /* 0x000fe40007ffe1ff */
[----:B------:R-:W-:-:S04]  /*01c0*/  @!P0 LOP3.LUT R0, RZ, R8, RZ, 0x33, !PT ;  /* 0x00000008ff008212 */ /* 0x000fc800078e33ff */
[----:B------:R-:W-:-:S13]  /*01d0*/  ISETP.GE.AND P0, PT, R0, R7, PT ;  /* 0x000000070000720c */ /* 0x000fda0003f06270 */
[----:B------:R-:W-:Y:S05]  /*01e0*/  @P0 EXIT ;  /* 0x000000000000094d */ /* 0x000fea0003800000 */
[----:B------:R-:W0:Y:S01]  /*01f0*/  LDC.64 R2, c[0x0][0x380] ;  /* 0x0000e000ff027b82 */ /* 0x000e220000000a00 */
[----:B------:R-:W1:Y:S01]  /*0200*/  LDCU.64 UR4, c[0x0][0x358] ;  /* 0x00006b00ff0477ac */ /* 0x000e620008000a00 */
[----:B0-----:R-:W-:-:S04]  /*0210*/  IMAD.WIDE R2, R5, 0x4, R2 ;  /* 0x0000000405027825 */ /* 0x001fc800078e0202 */
[----:B------:R-:W-:Y:S02]  /*0220*/  IMAD.WIDE R4, R7, 0x4, R2 ;  /* 0x0000000407047825 */ /* 0x000fe400078e0202 */
[----:B-1----:R-:W2:Y:S04]  /*0230*/  LDG.E R7, desc[UR4][R2.64] ;  /* 0x0000000402077981 */ /* 0x002ea8000c1e1900 */
[----:B------:R-:W2:Y:S02]  /*0240*/  LDG.E R0, desc[UR4][R4.64] ;  /* 0x0000000404007981 */ /* 0x000ea4000c1e1900 */
[----:B--2---:R-:W-:-:S13]  /*0250*/  ISETP.GE.AND P0, PT, R0, R7, PT ;  /* 0x000000070000720c */ /* 0x004fda0003f06270 */
[----:B------:R-:W-:Y:S05]  /*0260*/  @P0 EXIT ;  /* 0x000000000000094d */ /* 0x000fea0003800000 */
[----:B------:R-:W-:Y:S04]  /*0270*/  ATOMG.E.EXCH.STRONG.GPU PT, RZ, desc[UR4][R4.64], R7 ;  /* 0x8000000704ff79a8 */ /* 0x000fe8000c1ef104 */
[----:B------:R-:W-:Y:S01]  /*0280*/  ATOMG.E.EXCH.STRONG.GPU PT, RZ, desc[UR4][R2.64], R0 ;  /* 0x8000000002ff79a8 */ /* 0x000fe2000c1ef104 */
[----:B------:R-:W-:Y:S05]  /*0290*/  EXIT ;  /* 0x000000000000794d */ /* 0x000fea0003800000 */
.L_x_1:
        /* <DEDUP_REMOVED lines=14> */
.L_x_11:


//--------------------- .text.bitonic_sort        --------------------------
	.section	.text.bitonic_sort,"ax",@progbits
	.align	128
        .global         bitonic_sort
        .type           bitonic_sort,@function
        .size           bitonic_sort,(.L_x_12 - bitonic_sort)
        .other          bitonic_sort,@"STO_CUDA_ENTRY STV_DEFAULT"
bitonic_sort:
.text.bitonic_sort:
[----:B------:R-:W-:Y:S08]  /*0000*/  LDC R1, c[0x0][0x37c] ;  /* 0x0000df00ff017b82 */ /* 0x000ff00000000800 */
[----:B------:R-:W0:Y:S08]  /*0010*/  LDC R0, c[0x0][0x388] ;  /* 0x0000e200ff007b82 */ /* 0x000e300000000800 */
[----:B------:R-:W1:Y:S08]  /*0020*/  LDC R5, c[0x0][0x360] ;  /* 0x0000d800ff057b82 */ /* 0x000e700000000800 */
[----:B------:R-:W2:Y:S01]  /*0030*/  S2UR UR4, SR_CTAID.X ;  /* 0x00000000000479c3 */ /* 0x000ea20000002500 */
[----:B0-----:R-:W-:-:S02]  /*0040*/  ISETP.GE.AND P0, PT, R0, 0x2, PT ;  /* 0x000000020000780c */ /* 0x001fc40003f06270 */
[----:B------:R-:W0:Y:S11]  /*0050*/  S2R R0, SR_TID.X ;  /* 0x0000000000007919 */ /* 0x000e360000002100 */
[----:B-12---:R-:W-:Y:S05]  /*0060*/  @!P0 EXIT ;  /* 0x000000000000894d */ /* 0x006fea0003800000 */
[----:B------:R-:W1:Y:S01]  /*0070*/  LDC.64 R2, c[0x0][0x380] ;  /* 0x0000e000ff027b82 */ /* 0x000e620000000a00 */
[----:B0-----:R-:W-:Y:S01]  /*0080*/  IMAD R5, R5, UR4, R0 ;  /* 0x0000000405057c24 */ /* 0x001fe2000f8e0200 */
[----:B------:R-:W0:Y:S01]  /*0090*/  LDCU.64 UR6, c[0x0][0x358] ;  /* 0x00006b00ff0677ac */ /* 0x000e220008000a00 */
[----:B------:R-:W-:Y:S02]  /*00a0*/  IMAD.MOV.U32 R0, RZ, RZ, 0x2 ;  /* 0x00000002ff007424 */ /* 0x000fe400078e00ff */
[----:B01----:R-:W-:-:S07]  /*00b0*/  IMAD.WIDE R2, R5, 0x4, R2 ;  /* 0x0000000405027825 */ /* 0x003fce00078e0202 */
.L_x_8:
[-C--:B0-----:R-:W-:Y:S01]  /*00c0*/  IABS R8, R0.reuse ;  /* 0x0000000000087213 */ /* 0x081fe20000000000 */
[----:B------:R-:W-:Y:S01]  /*00d0*/  BSSY.RECONVERGENT B0, `(.L_x_2) ;  /* 0x0000026000007945 */ /* 0x000fe20003800200 */
[----:B------:R-:W-:Y:S02]  /*00e0*/  IABS R10, R0 ;  /* 0x00000000000a7213 */ /* 0x000fe40000000000 */
[----:B------:R-:W0:Y:S01]  /*00f0*/  I2F.RP R4, R8 ;  /* 0x0000000800047306 */ /* 0x000e220000209400 */
[----:B------:R-:W-:Y:S02]  /*0100*/  ISETP.NE.AND P1, PT, R0, RZ, PT ;  /* 0x000000ff0000720c */ /* 0x000fe40003f25270 */
[----:B------:R-:W-:-:S05]  /*0110*/  IMAD.MOV R10, RZ, RZ, -R10 ;  /* 0x000000ffff0a7224 */ /* 0x000fca00078e0a0a */
[----:B0-----:R-:W0:Y:S02]  /*0120*/  MUFU.RCP R4, R4 ;  /* 0x0000000400047308 */ /* 0x001e240000001000 */
[----:B0-----:R-:W-:Y:S01]  /*0130*/  VIADD R6, R4, 0xffffffe ;  /* 0x0ffffffe04067836 */ /* 0x001fe20000000000 */
[----:B------:R-:W-:-:S05]  /*0140*/  IABS R4, R5 ;  /* 0x0000000500047213 */ /* 0x000fca0000000000 */
[----:B------:R0:W1:Y:S02]  /*0150*/  F2I.FTZ.U32.TRUNC.NTZ R7, R6 ;  /* 0x0000000600077305 */ /* 0x000064000021f000 */
[----:B0-----:R-:W-:Y:S02]  /*0160*/  IMAD.MOV.U32 R6, RZ, RZ, RZ ;  /* 0x000000ffff067224 */ /* 0x001fe400078e00ff */
[----:B-1----:R-:W-:-:S04]  /*0170*/  IMAD.MOV R9, RZ, RZ, -R7 ;  /* 0x000000ffff097224 */ /* 0x002fc800078e0a07 */
[----:B------:R-:W-:-:S04]  /*0180*/  IMAD R9, R9, R8, RZ ;  /* 0x0000000809097224 */ /* 0x000fc800078e02ff */
[----:B------:R-:W-:Y:S01]  /*0190*/  IMAD.HI.U32 R7, R7, R9, R6 ;  /* 0x0000000907077227 */ /* 0x000fe200078e0006 */
[----:B------:R-:W-:-:S03]  /*01a0*/  SHF.R.U32.HI R6, RZ, 0x1, R0 ;  /* 0x00000001ff067819 */ /* 0x000fc60000011600 */
[----:B------:R-:W-:Y:S02]  /*01b0*/  IMAD.MOV.U32 R9, RZ, RZ, R10 ;  /* 0x000000ffff097224 */ /* 0x000fe400078e000a */
[----:B------:R-:W-:-:S04]  /*01c0*/  IMAD.HI.U32 R7, R7, R4, RZ ;  /* 0x0000000407077227 */ /* 0x000fc800078e00ff */
[----:B------:R-:W-:-:S05]  /*01d0*/  IMAD R7, R7, R9, R4 ;  /* 0x0000000907077224 */ /* 0x000fca00078e0204 */
[----:B------:R-:W-:-:S13]  /*01e0*/  ISETP.GT.U32.AND P0, PT, R8, R7, PT ;  /* 0x000000070800720c */ /* 0x000fda0003f04070 */
[----:B------:R-:W-:Y:S01]  /*01f0*/  @!P0 IMAD.IADD R7, R7, 0x1, -R8 ;  /* 0x0000000107078824 */ /* 0x000fe200078e0a08 */
[----:B------:R-:W-:-:S04]  /*0200*/  ISETP.GE.AND P0, PT, R5, RZ, PT ;  /* 0x000000ff0500720c */ /* 0x000fc80003f06270 */
[----:B------:R-:W-:-:S13]  /*0210*/  ISETP.GT.U32.AND P2, PT, R8, R7, PT ;  /* 0x000000070800720c */ /* 0x000fda0003f44070 */
[----:B------:R-:W-:-:S05]  /*0220*/  @!P2 IADD3 R7, PT, PT, R7, -R8, RZ ;  /* 0x800000080707a210 */ /* 0x000fca0007ffe0ff */
[----:B------:R-:W-:-:S04]  /*0230*/  IMAD.MOV.U32 R9, RZ, RZ, R7 ;  /* 0x000000ffff097224 */ /* 0x000fc800078e0007 */
[----:B------:R-:W-:Y:S01]  /*0240*/  @!P0 IMAD.MOV R9, RZ, RZ, -R9 ;  /* 0x000000ffff098224 */ /* 0x000fe200078e0a09 */
[----:B------:R-:W-:-:S04]  /*0250*/  @!P1 LOP3.LUT R9, RZ, R0, RZ, 0x33, !PT ;  /* 0x00000000ff099212 */ /* 0x000fc800078e33ff */
[----:B------:R-:W-:-:S13]  /*0260*/  ISETP.GE.AND P1, PT, R9, R6, PT ;  /* 0x000000060900720c */ /* 0x000fda0003f26270 */
[----:B-----5:R-:W-:Y:S05]  /*0270*/  @P1 BRA `(.L_x_3) ;  /* 0x00000000002c1947 */ /* 0x020fea0003800000 */
[----:B------:R-:W0:Y:S01]  /*0280*/  LDC.64 R6, c[0x0][0x380] ;  /* 0x0000e000ff067b82 */ /* 0x000e220000000a00 */
[----:B------:R-:W-:Y:S02]  /*0290*/  IADD3 R8, PT, PT, -R9, R0, R5 ;  /* 0x0000000009087210 */ /* 0x000fe40007ffe105 */
[----:B------:R-:W-:-:S05]  /*02a0*/  LOP3.LUT R9, RZ, R9, RZ, 0x33, !PT ;  /* 0x00000009ff097212 */ /* 0x000fca00078e33ff */
[----:B------:R-:W-:-:S04]  /*02b0*/  IMAD.IADD R9, R8, 0x1, R9 ;  /* 0x0000000108097824 */ /* 0x000fc800078e0209 */
[----:B0-----:R-:W-:Y:S02]  /*02c0*/  IMAD.WIDE R6, R9, 0x4, R6 ;  /* 0x0000000409067825 */ /* 0x001fe400078e0206 */
[----:B------:R-:W2:Y:S04]  /*02d0*/  LDG.E R9, desc[UR6][R2.64] ;  /* 0x0000000602097981 */ /* 0x000ea8000c1e1900 */
[----:B------:R-:W2:Y:S02]  /*02e0*/  LDG.E R8, desc[UR6][R6.64] ;  /* 0x0000000606087981 */ /* 0x000ea4000c1e1900 */
[----:B--2---:R-:W-:-:S13]  /*02f0*/  ISETP.GE.AND P1, PT, R8, R9, PT ;  /* 0x000000090800720c */ /* 0x004fda0003f26270 */
[----:B------:R-:W-:Y:S05]  /*0300*/  @P1 BRA `(.L_x_3) ;  /* 0x0000000000081947 */ /* 0x000fea0003800000 */
[----:B------:R0:W5:Y:S04]  /*0310*/  ATOMG.E.EXCH.STRONG.GPU PT, RZ, desc[UR6][R6.64], R9 ;  /* 0x8000000906ff79a8 */ /* 0x000168000c1ef106 */
[----:B------:R0:W5:Y:S02]  /*0320*/  ATOMG.E.EXCH.STRONG.GPU PT, RZ, desc[UR6][R2.64], R8 ;  /* 0x8000000802ff79a8 */ /* 0x000164000c1ef106 */
.L_x_3:
[----:B------:R-:W-:Y:S05]  /*0330*/  BSYNC.RECONVERGENT B0 ;  /* 0x0000000000007941 */ /* 0x000fea0003800200 */
.L_x_2:
[----:B------:R-:W-:Y:S01]  /*0340*/  BAR.SYNC.DEFER_BLOCKING 0x0 ;  /* 0x0000000000007b1d */ /* 0x000fe20000010000 */
[----:B------:R-:W-:-:S13]  /*0350*/  ISETP.GE.U32.AND P1, PT, R0, 0x4, PT ;  /* 0x000000040000780c */ /* 0x000fda0003f26070 */
[----:B------:R-:W-:Y:S05]  /*0360*/  @!P1 BRA `(.L_x_4) ;  /* 0x0000000000a89947 */ /* 0x000fea0003800000 */
[----:B0-----:R-:W-:-:S07]  /*0370*/  IMAD.MOV.U32 R6, RZ, RZ, R0 ;  /* 0x000000ffff067224 */ /* 0x001fce00078e0000 */
.L_x_7:
[--C-:B------:R-:W-:Y:S01]  /*0380*/  IMAD.MOV.U32 R7, RZ, RZ, R6.reuse ;  /* 0x000000ffff077224 */ /* 0x100fe200078e0006 */
[----:B------:R-:W-:Y:S01]  /*0390*/  SHF.R.U32.HI R6, RZ, 0x1, R6 ;  /* 0x00000001ff067819 */ /* 0x000fe20000011606 */
[----:B------:R-:W-:Y:S01]  /*03a0*/  BSSY.RECONVERGENT B0, `(.L_x_5) ;  /* 0x0000023000007945 */ /* 0x000fe20003800200 */
[----:B------:R-:W-:Y:S02]  /*03b0*/  IABS R14, R5 ;  /* 0x00000005000e7213 */ /* 0x000fe40000000000 */
[-C--:B------:R-:W-:Y:S02]  /*03c0*/  IABS R12, R6.reuse ;  /* 0x00000006000c7213 */ /* 0x080fe40000000000 */
[----:B------:R-:W-:Y:S02]  /*03d0*/  IABS R13, R6 ;  /* 0x00000006000d7213 */ /* 0x000fe40000000000 */
[----:B0-----:R-:W0:Y:S08]  /*03e0*/  I2F.RP R10, R12 ;  /* 0x0000000c000a7306 */ /* 0x001e300000209400 */
[----:B0-----:R-:W0:Y:S02]  /*03f0*/  MUFU.RCP R10, R10 ;  /* 0x0000000a000a7308 */ /* 0x001e240000001000 */
[----:B0-----:R-:W-:Y:S01]  /*0400*/  IADD3 R8, PT, PT, R10, 0xffffffe, RZ ;  /* 0x0ffffffe0a087810 */ /* 0x001fe20007ffe0ff */
[----:B------:R-:W-:-:S05]  /*0410*/  IMAD.MOV R10, RZ, RZ, -R13 ;  /* 0x000000ffff0a7224 */ /* 0x000fca00078e0a0d */
        /* <DEDUP_REMOVED lines=11> */
[----:B------:R-:W-:-:S04]  /*04d0*/  ISETP.NE.AND P1, PT, R6, RZ, PT ;  /* 0x000000ff0600720c */ /* 0x000fc80003f25270 */
[----:B------:R-:W-:-:S13]  /*04e0*/  ISETP.GT.U32.AND P2, PT, R12, R9, PT ;  /* 0x000000090c00720c */ /* 0x000fda0003f44070 */
[----:B------:R-:W-:-:S05]  /*04f0*/  @!P2 IADD3 R9, PT, PT, R9, -R12, RZ ;  /* 0x8000000c0909a210 */ /* 0x000fca0007ffe0ff */
[----:B------:R-:W-:Y:S01]  /*0500*/  @!P0 IMAD.MOV R9, RZ, RZ, -R9 ;  /* 0x000000ffff098224 */ /* 0x000fe200078e0a09 */
[----:B------:R-:W-:-:S04]  /*0510*/  @!P1 LOP3.LUT R9, RZ, R6, RZ, 0x33, !PT ;  /* 0x00000006ff099212 */ /* 0x000fc800078e33ff */
[----:B------:R-:W-:-:S13]  /*0520*/  ISETP.GE.AND P1, PT, R9, R8, PT ;  /* 0x000000080900720c */ /* 0x000fda0003f26270 */
[----:B------:R-:W-:Y:S05]  /*0530*/  @P1 BRA `(.L_x_6) ;  /* 0x0000000000241947 */ /* 0x000fea0003800000 */
[----:B------:R-:W-:Y:S01]  /*0540*/  LOP3.LUT R9, R7, 0xfffffffc, RZ, 0xc0, !PT ;  /* 0xfffffffc07097812 */ /* 0x000fe200078ec0ff */
[----:B------:R-:W2:Y:S03]  /*0550*/  LDG.E R11, desc[UR6][R2.64] ;  /* 0x00000006020b7981 */ /* 0x000ea6000c1e1900 */
[----:B------:R-:W-:-:S05]  /*0560*/  IADD3 R8, P1, PT, R2, R9, RZ ;  /* 0x0000000902087210 */ /* 0x000fca0007f3e0ff */
[----:B------:R-:W-:-:S05]  /*0570*/  IMAD.X R9, RZ, RZ, R3, P1 ;  /* 0x000000ffff097224 */ /* 0x000fca00008e0603 */
[----:B------:R-:W2:Y:S02]  /*0580*/  LDG.E R10, desc[UR6][R8.64] ;  /* 0x00000006080a7981 */ /* 0x000ea4000c1e1900 */
[----:B--2---:R-:W-:-:S13]  /*0590*/  ISETP.GE.AND P1, PT, R10, R11, PT ;  /* 0x0000000b0a00720c */ /* 0x004fda0003f26270 */
[----:B------:R-:W-:Y:S05]  /*05a0*/  @P1 BRA `(.L_x_6) ;  /* 0x0000000000081947 */ /* 0x000fea0003800000 */
[----:B------:R0:W5:Y:S04]  /*05b0*/  ATOMG.E.EXCH.STRONG.GPU PT, RZ, desc[UR6][R8.64], R11 ;  /* 0x8000000b08ff79a8 */ /* 0x000168000c1ef106 */
[----:B------:R0:W5:Y:S02]  /*05c0*/  ATOMG.E.EXCH.STRONG.GPU PT, RZ, desc[UR6][R2.64], R10 ;  /* 0x8000000a02ff79a8 */ /* 0x000164000c1ef106 */
.L_x_6:
[----:B------:R-:W-:Y:S05]  /*05d0*/  BSYNC.RECONVERGENT B0 ;  /* 0x0000000000007941 */ /* 0x000fea0003800200 */
.L_x_5:
[----:B------:R-:W-:Y:S01]  /*05e0*/  BAR.SYNC.DEFER_BLOCKING 0x0 ;  /* 0x0000000000007b1d */ /* 0x000fe20000010000 */
[----:B------:R-:W-:-:S13]  /*05f0*/  ISETP.GT.U32.AND P1, PT, R7, 0x7, PT ;  /* 0x000000070700780c */ /* 0x000fda0003f24070 */
[----:B------:R-:W-:Y:S05]  /*0600*/  @P1 BRA `(.L_x_7) ;  /* 0xfffffffc005c1947 */ /* 0x000fea000383ffff */
.L_x_4:
[----:B------:R-:W1:Y:S01]  /*0610*/  LDCU UR4, c[0x0][0x388] ;  /* 0x00007100ff0477ac */ /* 0x000e620008000800 */
[----:B------:R-:W-:Y:S01]  /*0620*/  IMAD.SHL.U32 R0, R0, 0x2, RZ ;  /* 0x0000000200007824 */ /* 0x000fe200078e00ff */
[----:B------:R-:W-:Y:S04]  /*0630*/  BAR.SYNC.DEFER_BLOCKING 0x0 ;  /* 0x0000000000007b1d */ /* 0x000fe80000010000 */
[----:B-1----:R-:W-:-:S13]  /*0640*/  ISETP.GT.AND P0, PT, R0, UR4, PT ;  /* 0x0000000400007c0c */ /* 0x002fda000bf04270 */
[----:B------:R-:W-:Y:S05]  /*0650*/  @!P0 BRA `(.L_x_8) ;  /* 0xfffffff800988947 */ /* 0x000fea000383ffff */
[----:B------:R-:W-:Y:S05]  /*0660*/  EXIT ;  /* 0x000000000000794d */ /* 0x000fea0003800000 */
.L_x_9:
        /* <DEDUP_REMOVED lines=9> */
.L_x_12:


//--------------------- .nv.shared.reserved.0     --------------------------
	.section	.nv.shared.reserved.0,"aw",@nobits
	.weak		__nv_reservedSMEM_offset_0_alias
	.size		__nv_reservedSMEM_offset_0_alias, 0, 64
	.other		__nv_reservedSMEM_offset_0_alias,@"STO_CUDA_RESERVED_SHARED STV_DEFAULT"
__nv_reservedSMEM_offset_0_alias:
	.zero		0
	.zero		64


//--------------------- .nv.constant0.bitonic_triangle_merge --------------------------
	.section	.nv.constant0.bitonic_triangle_merge,"a",@progbits
	.sectionflags	@""
	.align	4
.nv.constant0.bitonic_triangle_merge:
	.zero		908


//--------------------- .nv.constant0.bitonic_merge --------------------------
	.section	.nv.constant0.bitonic_merge,"a",@progbits
	.sectionflags	@""
	.align	4
.nv.constant0.bitonic_merge:
	.zero		908


//--------------------- .nv.constant0.bitonic_sort --------------------------
	.section	.nv.constant0.bitonic_sort,"a",@progbits
	.sectionflags	@""
	.align	4
.nv.constant0.bitonic_sort:
	.zero		908


//--------------------- SYMBOLS --------------------------

	.type		.nv.reservedSmem.offset0,@object
	.size		.nv.reservedSmem.offset0,0x4
